	.headerflags	@"EF_CUDA_TEXMODE_UNIFIED EF_CUDA_64BIT_ADDRESS EF_CUDA_ACCELERATORS EF_CUDA_SM90 EF_CUDA_VIRTUAL_SM(EF_CUDA_SM90)"
	.elftype	@"ET_EXEC"


//--------------------- .nv.info                  --------------------------
	.section	.nv.info,"",@"SHT_CUDA_INFO"
	.align	4


	//----- nvinfo : EIATTR_REGCOUNT
	.align		4
        /*0000*/ 	.byte	0x04, 0x2f
        /*0002*/ 	.short	(.L_1 - .L_0)
	.align		4
.L_0:
        /*0004*/ 	.word	index@(triton_poi_fused_cat_0)
        /*0008*/ 	.word	0x00000014


	//----- nvinfo : EIATTR_MIN_STACK_SIZE
	.align		4
.L_1:
        /*000c*/ 	.byte	0x04, 0x12
        /*000e*/ 	.short	(.L_3 - .L_2)
	.align		4
.L_2:
        /*0010*/ 	.word	index@(triton_poi_fused_cat_0)
        /*0014*/ 	.word	0x00000000


	//----- nvinfo : EIATTR_FRAME_SIZE
	.align		4
.L_3:
        /*0018*/ 	.byte	0x04, 0x11
        /*001a*/ 	.short	(.L_5 - .L_4)
	.align		4
.L_4:
        /*001c*/ 	.word	index@(triton_poi_fused_cat_0)
        /*0020*/ 	.word	0x00000000


	//----- nvinfo : EIATTR_MIN_STACK_SIZE
	.align		4
.L_5:
        /*0024*/ 	.byte	0x04, 0x12
        /*0026*/ 	.short	(.L_7 - .L_6)
	.align		4
.L_6:
        /*0028*/ 	.word	index@(triton_poi_fused_cat_0)
        /*002c*/ 	.word	0x00000000
.L_7:


//--------------------- .nv.info.triton_poi_fused_cat_0 --------------------------
	.section	.nv.info.triton_poi_fused_cat_0,"",@"SHT_CUDA_INFO"
	.sectionflags	@""
	.align	4


	//----- nvinfo : EIATTR_CUDA_API_VERSION
	.align		4
        /*0000*/ 	.byte	0x04, 0x37
        /*0002*/ 	.short	(.L_9 - .L_8)
.L_8:
        /*0004*/ 	.word	0x0000007c


	//----- nvinfo : EIATTR_KPARAM_INFO
	.align		4
.L_9:
        /*0008*/ 	.byte	0x04, 0x17
        /*000a*/ 	.short	(.L_11 - .L_10)
.L_10:
        /*000c*/ 	.word	0x00000000
        /*0010*/ 	.short	0x0003
        /*0012*/ 	.short	0x0018
        /*0014*/ 	.byte	0x00, 0xf0, 0x11, 0x00


	//----- nvinfo : EIATTR_KPARAM_INFO
	.align		4
.L_11:
        /*0018*/ 	.byte	0x04, 0x17
        /*001a*/ 	.short	(.L_13 - .L_12)
.L_12:
        /*001c*/ 	.word	0x00000000
        /*0020*/ 	.short	0x0002
        /*0022*/ 	.short	0x0010
        /*0024*/ 	.byte	0x00, 0xf4, 0x21, 0x00


	//----- nvinfo : EIATTR_KPARAM_INFO
	.align		4
.L_13:
        /*0028*/ 	.byte	0x04, 0x17
        /*002a*/ 	.short	(.L_15 - .L_14)
.L_14:
        /*002c*/ 	.word	0x00000000
        /*0030*/ 	.short	0x0001
        /*0032*/ 	.short	0x0008
        /*0034*/ 	.byte	0x00, 0xf4, 0x21, 0x00


	//----- nvinfo : EIATTR_KPARAM_INFO
	.align		4
.L_15:
        /*0038*/ 	.byte	0x04, 0x17
        /*003a*/ 	.short	(.L_17 - .L_16)
.L_16:
        /*003c*/ 	.word	0x00000000
        /*0040*/ 	.short	0x0000
        /*0042*/ 	.short	0x0000
        /*0044*/ 	.byte	0x00, 0xf4, 0x21, 0x00


	//----- nvinfo : EIATTR_SPARSE_MMA_MASK
	.align		4
.L_17:
        /*0048*/ 	.byte	0x03, 0x50
        /*004a*/ 	.short	0x0000


	//----- nvinfo : EIATTR_MAXREG_COUNT
	.align		4
        /*004c*/ 	.byte	0x03, 0x1b
        /*004e*/ 	.short	0x00ff


	//----- nvinfo : EIATTR_EXIT_INSTR_OFFSETS
	.align		4
        /*0050*/ 	.byte	0x04, 0x1c
        /*0052*/ 	.short	(.L_19 - .L_18)


	//   ....[0]....
.L_18:
        /*0054*/ 	.word	0x00000500


	//   ....[1]....
        /*0058*/ 	.word	0x00000520


	//----- nvinfo : EIATTR_REQNTID
	.align		4
.L_19:
        /*005c*/ 	.byte	0x04, 0x10
        /*005e*/ 	.short	(.L_21 - .L_20)
.L_20:
        /*0060*/ 	.word	0x00000080
        /*0064*/ 	.word	0x00000001
        /*0068*/ 	.word	0x00000001


	//----- nvinfo : EIATTR_CBANK_PARAM_SIZE
	.align		4
.L_21:
        /*006c*/ 	.byte	0x03, 0x19
        /*006e*/ 	.short	0x001c


	//----- nvinfo : EIATTR_PARAM_CBANK
	.align		4
        /*0070*/ 	.byte	0x04, 0x0a
        /*0072*/ 	.short	(.L_23 - .L_22)
	.align		4
.L_22:
        /*0074*/ 	.word	index@(.nv.constant0.triton_poi_fused_cat_0)
        /*0078*/ 	.short	0x0210
        /*007a*/ 	.short	0x001c


	//----- nvinfo : EIATTR_SW_WAR
	.align		4
.L_23:
        /*007c*/ 	.byte	0x04, 0x36
        /*007e*/ 	.short	(.L_25 - .L_24)
.L_24:
        /*0080*/ 	.word	0x00000008
.L_25:


//--------------------- .nv.callgraph             --------------------------
	.section	.nv.callgraph,"",@"SHT_CUDA_CALLGRAPH"
	.align	4
	.sectionentsize	8
	.align		4
        /*0000*/ 	.word	0x00000000
	.align		4
        /*0004*/ 	.word	0xffffffff
	.align		4
        /*0008*/ 	.word	0x00000000
	.align		4
        /*000c*/ 	.word	0xfffffffe
	.align		4
        /*0010*/ 	.word	0x00000000
	.align		4
        /*0014*/ 	.word	0xfffffffd
	.align		4
        /*0018*/ 	.word	0x00000000
	.align		4
        /*001c*/ 	.word	0xfffffffc


//--------------------- .text.triton_poi_fused_cat_0 --------------------------
	.section	.text.triton_poi_fused_cat_0,"ax",@progbits
	.align	128
        .global         triton_poi_fused_cat_0
        .type           triton_poi_fused_cat_0,@function
        .size           triton_poi_fused_cat_0,(.L_x_1 - triton_poi_fused_cat_0)
        .other          triton_poi_fused_cat_0,@"STO_CUDA_ENTRY STV_DEFAULT"
triton_poi_fused_cat_0:
.text.triton_poi_fused_cat_0:
[----:B------:R-:W0:Y:S02]  /*0000*/  LDC R1, c[0x0][0x28] ;  /* 0x00000a00ff017b82 */ /* 0x000e240000000800 */
[----:B------:R-:W1:Y:S01]  /*0010*/  S2R R0, SR_TID.X ;  /* 0x0000000000007919 */ /* 0x000e620000002100 */
[----:B------:R-:W-:Y:S01]  /*0020*/  CS2R R8, SRZ ;  /* 0x0000000000087805 */ /* 0x000fe2000001ff00 */
[----:B------:R-:W-:Y:S01]  /*0030*/  ULDC.64 UR4, c[0x0][0x208] ;  /* 0x0000820000047ab9 */ /* 0x000fe20000000a00 */
[----:B------:R-:W2:Y:S01]  /*0040*/  S2R R7, SR_CTAID.X ;  /* 0x0000000000077919 */ /* 0x000ea20000002500 */
[----:B-1----:R-:W-:-:S05]  /*0050*/  IMAD.SHL.U32 R0, R0, 0x2, RZ ;  /* 0x0000000200007824 */ /* 0x002fca00078e00ff */
[----:B------:R-:W-:-:S05]  /*0060*/  LOP3.LUT R0, R0, 0xfe, RZ, 0xc0, !PT ;  /* 0x000000fe00007812 */ /* 0x000fca00078ec0ff */
[----:B--2---:R-:W-:Y:S01]  /*0070*/  IMAD R0, R7, 0x100, R0 ;  /* 0x0000010007007824 */ /* 0x004fe200078e0200 */
[----:B------:R-:W-:-:S04]  /*0080*/  SHF.R.S32.HI R7, RZ, 0x17, R7 ;  /* 0x00000017ff077819 */ /* 0x000fc80000011407 */
[----:B------:R-:W-:Y:S02]  /*0090*/  SHF.R.S32.HI R3, RZ, 0x1f, R0 ;  /* 0x0000001fff037819 */ /* 0x000fe40000011400 */
[----:B------:R-:W-:Y:S02]  /*00a0*/  SGXT R7, R7, 0x1 ;  /* 0x000000010707781a */ /* 0x000fe40000000200 */
[-C--:B------:R-:W-:Y:S02]  /*00b0*/  LEA.HI R4, R3, R0.reuse, RZ, 0x4 ;  /* 0x0000000003047211 */ /* 0x080fe400078f20ff */
[----:B------:R-:W1:Y:S01]  /*00c0*/  LDC.64 R2, c[0x0][0x210] ;  /* 0x00008400ff027b82 */ /* 0x000e620000000a00 */
[----:B------:R-:W-:Y:S02]  /*00d0*/  LEA.HI R7, R7, R0, RZ, 0x7 ;  /* 0x0000000007077211 */ /* 0x000fe400078f38ff */
[----:B------:R-:W-:-:S04]  /*00e0*/  SHF.R.S32.HI R6, RZ, 0x4, R4 ;  /* 0x00000004ff067819 */ /* 0x000fc80000011404 */
[----:B------:R-:W-:-:S04]  /*00f0*/  LEA.HI R5, R6, R6, RZ, 0x3 ;  /* 0x0000000606057211 */ /* 0x000fc800078f18ff */
[----:B------:R-:W-:-:S05]  /*0100*/  LOP3.LUT R5, R5, 0xfffffff8, RZ, 0xc0, !PT ;  /* 0xfffffff805057812 */ /* 0x000fca00078ec0ff */
[----:B------:R-:W-:Y:S01]  /*0110*/  IMAD.IADD R6, R6, 0x1, -R5 ;  /* 0x0000000106067824 */ /* 0x000fe200078e0a05 */
[----:B------:R-:W-:Y:S02]  /*0120*/  LOP3.LUT R5, R4, 0xfffffff0, RZ, 0xc0, !PT ;  /* 0xfffffff004057812 */ /* 0x000fe400078ec0ff */
[----:B------:R-:W-:Y:S02]  /*0130*/  SHF.R.S32.HI R4, RZ, 0x7, R7 ;  /* 0x00000007ff047819 */ /* 0x000fe40000011407 */
[----:B------:R-:W-:Y:S01]  /*0140*/  ISETP.NE.AND P3, PT, R6, 0x6, PT ;  /* 0x000000060600780c */ /* 0x000fe20003f65270 */
[----:B------:R-:W-:-:S03]  /*0150*/  IMAD.IADD R5, R0, 0x1, -R5 ;  /* 0x0000000100057824 */ /* 0x000fc600078e0a05 */
[----:B------:R-:W-:Y:S01]  /*0160*/  ISETP.LT.AND P6, PT, R0, 0x200, !P3 ;  /* 0x000002000000780c */ /* 0x000fe20005fc1270 */
[----:B------:R-:W-:Y:S02]  /*0170*/  IMAD R7, R4, 0x40, R5 ;  /* 0x0000004004077824 */ /* 0x000fe400078e0205 */
[----:B------:R-:W2:Y:S02]  /*0180*/  LDC.64 R4, c[0x0][0x218] ;  /* 0x00008600ff047b82 */ /* 0x000ea40000000a00 */
[----:B-1----:R-:W-:-:S08]  /*0190*/  IMAD.WIDE R2, R7, 0x4, R2 ;  /* 0x0000000407027825 */ /* 0x002fd000078e0202 */
[----:B------:R-:W3:Y:S01]  /*01a0*/  @P6 LDG.E.EL.64 R8, desc[UR4][R2.64+0xc0] ;  /* 0x0000c00402086981 */ /* 0x000ee2000c2e1b00 */
[----:B------:R-:W-:Y:S02]  /*01b0*/  ISETP.GE.AND P0, PT, R0, 0x200, PT ;  /* 0x000002000000780c */ /* 0x000fe40003f06270 */
[----:B------:R-:W-:Y:S02]  /*01c0*/  CS2R R14, SRZ ;  /* 0x00000000000e7805 */ /* 0x000fe4000001ff00 */
[C---:B------:R-:W-:Y:S02]  /*01d0*/  ISETP.NE.AND P2, PT, R6.reuse, 0x4, PT ;  /* 0x000000040600780c */ /* 0x040fe40003f45270 */
[C---:B------:R-:W-:Y:S02]  /*01e0*/  ISETP.GT.AND P5, PT, R6.reuse, 0x6, !P0 ;  /* 0x000000060600780c */ /* 0x040fe400047a4270 */
[----:B------:R-:W-:Y:S02]  /*01f0*/  ISETP.NE.AND P1, PT, R6, 0x5, PT ;  /* 0x000000050600780c */ /* 0x000fe40003f25270 */
[----:B------:R-:W-:Y:S01]  /*0200*/  ISETP.LT.AND P4, PT, R0, 0x200, !P2 ;  /* 0x000002000000780c */ /* 0x000fe20005781270 */
[----:B--2---:R-:W-:Y:S01]  /*0210*/  IMAD.WIDE R4, R7, 0x4, R4 ;  /* 0x0000000407047825 */ /* 0x004fe200078e0204 */
[----:B------:R-:W-:-:S07]  /*0220*/  CS2R R10, SRZ ;  /* 0x00000000000a7805 */ /* 0x000fce000001ff00 */
[----:B------:R-:W2:Y:S01]  /*0230*/  @P5 LDG.E.EL.64 R14, desc[UR4][R4.64+0xc0] ;  /* 0x0000c004040e5981 */ /* 0x000ea2000c2e1b00 */
[----:B---3--:R-:W-:Y:S02]  /*0240*/  SEL R7, R8, RZ, P6 ;  /* 0x000000ff08077207 */ /* 0x008fe40003000000 */
[----:B------:R-:W-:Y:S02]  /*0250*/  SEL R12, R9, RZ, P6 ;  /* 0x000000ff090c7207 */ /* 0x000fe40003000000 */
[----:B------:R-:W-:Y:S02]  /*0260*/  CS2R R8, SRZ ;  /* 0x0000000000087805 */ /* 0x000fe4000001ff00 */
[----:B------:R-:W-:-:S04]  /*0270*/  ISETP.LT.AND P6, PT, R0, 0x200, !P1 ;  /* 0x000002000000780c */ /* 0x000fc80004fc1270 */
[----:B------:R-:W3:Y:S09]  /*0280*/  @P4 LDG.E.EL.64 R8, desc[UR4][R2.64+0x80] ;  /* 0x0000800402084981 */ /* 0x000ef2000c2e1b00 */
[----:B------:R-:W4:Y:S01]  /*0290*/  @P6 LDG.E.EL.64 R10, desc[UR4][R4.64+0x80] ;  /* 0x00008004040a6981 */ /* 0x000f22000c2e1b00 */
[----:B--2---:R-:W-:-:S02]  /*02a0*/  @P3 SEL R7, R14, RZ, P5 ;  /* 0x000000ff0e073207 */ /* 0x004fc40002800000 */
[----:B------:R-:W-:Y:S02]  /*02b0*/  @P3 SEL R12, R15, RZ, P5 ;  /* 0x000000ff0f0c3207 */ /* 0x000fe40002800000 */
[----:B------:R-:W-:-:S04]  /*02c0*/  ISETP.NE.AND P3, PT, R6, 0x2, PT ;  /* 0x000000020600780c */ /* 0x000fc80003f65270 */
[----:B------:R-:W-:Y:S02]  /*02d0*/  ISETP.LT.AND P5, PT, R0, 0x200, !P3 ;  /* 0x000002000000780c */ /* 0x000fe40005fa1270 */
[----:B---3--:R-:W-:Y:S02]  /*02e0*/  SEL R14, R8, RZ, P4 ;  /* 0x000000ff080e7207 */ /* 0x008fe40002000000 */
[----:B------:R-:W-:Y:S02]  /*02f0*/  SEL R15, R9, RZ, P4 ;  /* 0x000000ff090f7207 */ /* 0x000fe40002000000 */
[----:B------:R-:W-:Y:S02]  /*0300*/  ISETP.NE.AND P4, PT, R6, 0x3, PT ;  /* 0x000000030600780c */ /* 0x000fe40003f85270 */
[----:B----4-:R-:W-:Y:S02]  /*0310*/  SEL R16, R10, RZ, P6 ;  /* 0x000000ff0a107207 */ /* 0x010fe40003000000 */
[----:B------:R-:W-:-:S02]  /*0320*/  SEL R13, R11, RZ, P6 ;  /* 0x000000ff0b0d7207 */ /* 0x000fc40003000000 */
[----:B------:R-:W-:Y:S02]  /*0330*/  ISETP.LT.AND P6, PT, R0, 0x200, !P4 ;  /* 0x000002000000780c */ /* 0x000fe400067c1270 */
[----:B------:R-:W-:Y:S02]  /*0340*/  CS2R R10, SRZ ;  /* 0x00000000000a7805 */ /* 0x000fe4000001ff00 */
[----:B------:R-:W-:-:S04]  /*0350*/  CS2R R8, SRZ ;  /* 0x0000000000087805 */ /* 0x000fc8000001ff00 */
[----:B------:R-:W2:Y:S05]  /*0360*/  @P5 LDG.E.EL.64 R10, desc[UR4][R2.64+0x40] ;  /* 0x00004004020a5981 */ /* 0x000eaa000c2e1b00 */
[----:B------:R-:W3:Y:S01]  /*0370*/  @P6 LDG.E.EL.64 R8, desc[UR4][R4.64+0x40] ;  /* 0x0000400404086981 */ /* 0x000ee2000c2e1b00 */
[----:B------:R-:W-:Y:S02]  /*0380*/  @P2 SEL R14, R16, R7, !P1 ;  /* 0x00000007100e2207 */ /* 0x000fe40004800000 */
[----:B------:R-:W-:Y:S02]  /*0390*/  @P2 SEL R15, R13, R12, !P1 ;  /* 0x0000000c0d0f2207 */ /* 0x000fe40004800000 */
[----:B------:R-:W-:-:S02]  /*03a0*/  ISETP.NE.AND P1, PT, R6, 0x1, PT ;  /* 0x000000010600780c */ /* 0x000fc40003f25270 */
[----:B------:R-:W-:Y:S02]  /*03b0*/  ISETP.GE.AND P2, PT, R6, 0x1, PT ;  /* 0x000000010600780c */ /* 0x000fe40003f46270 */
[----:B------:R-:W1:Y:S01]  /*03c0*/  LDC.64 R6, c[0x0][0x220] ;  /* 0x00008800ff067b82 */ /* 0x000e620000000a00 */
[----:B--2---:R-:W-:Y:S02]  /*03d0*/  SEL R12, R10, RZ, P5 ;  /* 0x000000ff0a0c7207 */ /* 0x004fe40002800000 */
[----:B------:R-:W-:Y:S02]  /*03e0*/  SEL R13, R11, RZ, P5 ;  /* 0x000000ff0b0d7207 */ /* 0x000fe40002800000 */
[----:B------:R-:W-:Y:S02]  /*03f0*/  ISETP.LT.AND P5, PT, R0, 0x200, !P1 ;  /* 0x000002000000780c */ /* 0x000fe40004fa1270 */
[----:B---3--:R-:W-:Y:S02]  /*0400*/  SEL R17, R8, RZ, P6 ;  /* 0x000000ff08117207 */ /* 0x008fe40003000000 */
[----:B------:R-:W-:-:S02]  /*0410*/  SEL R16, R9, RZ, P6 ;  /* 0x000000ff09107207 */ /* 0x000fc40003000000 */
[----:B------:R-:W-:Y:S02]  /*0420*/  ISETP.LT.AND P6, PT, R0, 0x200, !P2 ;  /* 0x000002000000780c */ /* 0x000fe400057c1270 */
[----:B------:R-:W-:Y:S02]  /*0430*/  CS2R R10, SRZ ;  /* 0x00000000000a7805 */ /* 0x000fe4000001ff00 */
[----:B------:R-:W-:-:S04]  /*0440*/  CS2R R8, SRZ ;  /* 0x0000000000087805 */ /* 0x000fc8000001ff00 */
[----:B------:R-:W2:Y:S05]  /*0450*/  @P5 LDG.E.EL.64 R10, desc[UR4][R4.64] ;  /* 0x00000004040a5981 */ /* 0x000eaa000c2e1b00 */
[----:B------:R-:W3:Y:S01]  /*0460*/  @P6 LDG.E.EL.64 R8, desc[UR4][R2.64] ;  /* 0x0000000402086981 */ /* 0x000ee2000c2e1b00 */
[----:B------:R-:W-:Y:S02]  /*0470*/  @P3 SEL R13, R16, R15, !P4 ;  /* 0x0000000f100d3207 */ /* 0x000fe40006000000 */
[----:B------:R-:W-:Y:S01]  /*0480*/  @P3 SEL R12, R17, R14, !P4 ;  /* 0x0000000e110c3207 */ /* 0x000fe20006000000 */
[----:B-1----:R-:W-:Y:S01]  /*0490*/  IMAD.WIDE R6, R0, 0x4, R6 ;  /* 0x0000000400067825 */ /* 0x002fe200078e0206 */
[----:B--2---:R-:W-:-:S02]  /*04a0*/  SEL R15, R10, RZ, P5 ;  /* 0x000000ff0a0f7207 */ /* 0x004fc40002800000 */
[----:B------:R-:W-:Y:S02]  /*04b0*/  SEL R10, R11, RZ, P5 ;  /* 0x000000ff0b0a7207 */ /* 0x000fe40002800000 */
[----:B---3--:R-:W-:Y:S02]  /*04c0*/  SEL R8, R8, RZ, P6 ;  /* 0x000000ff08087207 */ /* 0x008fe40003000000 */
[----:B------:R-:W-:Y:S02]  /*04d0*/  SEL R9, R9, RZ, P6 ;  /* 0x000000ff09097207 */ /* 0x000fe40003000000 */
[----:B------:R-:W-:Y:S02]  /*04e0*/  @P2 SEL R8, R15, R12, !P1 ;  /* 0x0000000c0f082207 */ /* 0x000fe40004800000 */
[----:B------:R-:W-:Y:S01]  /*04f0*/  @P2 SEL R9, R10, R13, !P1 ;  /* 0x0000000d0a092207 */ /* 0x000fe20004800000 */
[----:B------:R-:W-:Y:S06]  /*0500*/  @P0 EXIT ;  /* 0x000000000000094d */ /* 0x000fec0003800000 */
[----:B------:R-:W-:Y:S01]  /*0510*/  STG.E.64 desc[UR4][R6.64], R8 ;  /* 0x0000000806007986 */ /* 0x000fe2000c101b04 */
[----:B------:R-:W-:Y:S05]  /*0520*/  EXIT ;  /* 0x000000000000794d */ /* 0x000fea0003800000 */
.L_x_0:
[----:B------:R-:W-:-:S00]  /*0530*/  BRA `(.L_x_0) ;  /* 0xfffffffc00fc7947 */ /* 0x000fc0000383ffff */
[----:B------:R-:W-:-:S00]  /*0540*/  NOP ;  /* 0x0000000000007918 */ /* 0x000fc00000000000 */
        /* <DEDUP_REMOVED lines=11> */
.L_x_1:


//--------------------- .nv.constant0.triton_poi_fused_cat_0 --------------------------
	.section	.nv.constant0.triton_poi_fused_cat_0,"a",@progbits
	.sectionflags	@""
	.align	4
.nv.constant0.triton_poi_fused_cat_0:
	.zero		556
